	.headerflags	@"EF_CUDA_TEXMODE_UNIFIED EF_CUDA_64BIT_ADDRESS EF_CUDA_SM86 EF_CUDA_VIRTUAL_SM(EF_CUDA_SM86)"
	.elftype	@"ET_EXEC"


//--------------------- .nv.info                  --------------------------
	.section	.nv.info,"",@"SHT_CUDA_INFO"
	.align	4


	//----- nvinfo : EIATTR_REGCOUNT
	.align		4
        /*0000*/ 	.byte	0x04, 0x2f
        /*0002*/ 	.short	(.L_2 - .L_1)
	.align		4
.L_1:
        /*0004*/ 	.word	index@(triton_poi_fused_add_mul_pow_tanh_6)
        /*0008*/ 	.word	0x0000000f


	//----- nvinfo : EIATTR_MIN_STACK_SIZE
	.align		4
.L_2:
        /*000c*/ 	.byte	0x04, 0x12
        /*000e*/ 	.short	(.L_4 - .L_3)
	.align		4
.L_3:
        /*0010*/ 	.word	index@(triton_poi_fused_add_mul_pow_tanh_6)
        /*0014*/ 	.word	0x00000000


	//----- nvinfo : EIATTR_FRAME_SIZE
	.align		4
.L_4:
        /*0018*/ 	.byte	0x04, 0x11
        /*001a*/ 	.short	(.L_6 - .L_5)
	.align		4
.L_5:
        /*001c*/ 	.word	index@(triton_poi_fused_add_mul_pow_tanh_6)
        /*0020*/ 	.word	0x00000000


	//----- nvinfo : EIATTR_MIN_STACK_SIZE
	.align		4
.L_6:
        /*0024*/ 	.byte	0x04, 0x12
        /*0026*/ 	.short	(.L_8 - .L_7)
	.align		4
.L_7:
        /*0028*/ 	.word	index@(triton_poi_fused_add_mul_pow_tanh_6)
        /*002c*/ 	.word	0x00000000
.L_8:


//--------------------- .nv.info.triton_poi_fused_add_mul_pow_tanh_6 --------------------------
	.section	.nv.info.triton_poi_fused_add_mul_pow_tanh_6,"",@"SHT_CUDA_INFO"
	.sectionflags	@""
	.align	4


	//----- nvinfo : EIATTR_CUDA_API_VERSION
	.align		4
        /*0000*/ 	.byte	0x04, 0x37
        /*0002*/ 	.short	(.L_10 - .L_9)
.L_9:
        /*0004*/ 	.word	0x0000007c


	//----- nvinfo : EIATTR_SW2861232_WAR
	.align		4
.L_10:
        /*0008*/ 	.byte	0x01, 0x35
	.zero		2


	//----- nvinfo : EIATTR_PARAM_CBANK
	.align		4
        /*000c*/ 	.byte	0x04, 0x0a
        /*000e*/ 	.short	(.L_12 - .L_11)
	.align		4
.L_11:
        /*0010*/ 	.word	index@(.nv.constant0.triton_poi_fused_add_mul_pow_tanh_6)
        /*0014*/ 	.short	0x0160
        /*0016*/ 	.short	0x0020


	//----- nvinfo : EIATTR_CBANK_PARAM_SIZE
	.align		4
.L_12:
        /*0018*/ 	.byte	0x03, 0x19
        /*001a*/ 	.short	0x0020


	//----- nvinfo : EIATTR_KPARAM_INFO
	.align		4
        /*001c*/ 	.byte	0x04, 0x17
        /*001e*/ 	.short	(.L_14 - .L_13)
.L_13:
        /*0020*/ 	.word	0x00000000
        /*0024*/ 	.short	0x0003
        /*0026*/ 	.short	0x0018
        /*0028*/ 	.byte	0x00, 0xf4, 0x21, 0x00


	//----- nvinfo : EIATTR_KPARAM_INFO
	.align		4
.L_14:
        /*002c*/ 	.byte	0x04, 0x17
        /*002e*/ 	.short	(.L_16 - .L_15)
.L_15:
        /*0030*/ 	.word	0x00000000
        /*0034*/ 	.short	0x0002
        /*0036*/ 	.short	0x0010
        /*0038*/ 	.byte	0x00, 0xf0, 0x11, 0x00


	//----- nvinfo : EIATTR_KPARAM_INFO
	.align		4
.L_16:
        /*003c*/ 	.byte	0x04, 0x17
        /*003e*/ 	.short	(.L_18 - .L_17)
.L_17:
        /*0040*/ 	.word	0x00000000
        /*0044*/ 	.short	0x0001
        /*0046*/ 	.short	0x0008
        /*0048*/ 	.byte	0x00, 0xf4, 0x21, 0x00


	//----- nvinfo : EIATTR_KPARAM_INFO
	.align		4
.L_18:
        /*004c*/ 	.byte	0x04, 0x17
        /*004e*/ 	.short	(.L_20 - .L_19)
.L_19:
        /*0050*/ 	.word	0x00000000
        /*0054*/ 	.short	0x0000
        /*0056*/ 	.short	0x0000
        /*0058*/ 	.byte	0x00, 0xf4, 0x21, 0x00


	//----- nvinfo : EIATTR_MAXREG_COUNT
	.align		4
.L_20:
        /*005c*/ 	.byte	0x03, 0x1b
        /*005e*/ 	.short	0x00ff


	//----- nvinfo : EIATTR_EXIT_INSTR_OFFSETS
	.align		4
        /*0060*/ 	.byte	0x04, 0x1c
        /*0062*/ 	.short	(.L_22 - .L_21)


	//   ....[0]....
.L_21:
        /*0064*/ 	.word	0x00000500


	//----- nvinfo : EIATTR_REQNTID
	.align		4
.L_22:
        /*0068*/ 	.byte	0x04, 0x10
        /*006a*/ 	.short	(.L_24 - .L_23)
.L_23:
        /*006c*/ 	.word	0x00000100
        /*0070*/ 	.word	0x00000001
        /*0074*/ 	.word	0x00000001


	//----- nvinfo : EIATTR_CRS_STACK_SIZE
	.align		4
.L_24:
        /*0078*/ 	.byte	0x04, 0x1e
        /*007a*/ 	.short	(.L_26 - .L_25)
.L_25:
        /*007c*/ 	.word	0x00000000
.L_26:


//--------------------- .nv.callgraph             --------------------------
	.section	.nv.callgraph,"",@"SHT_CUDA_CALLGRAPH"
	.align	4
	.sectionentsize	8
	.align		4
        /*0000*/ 	.word	0x00000000
	.align		4
        /*0004*/ 	.word	0xffffffff
	.align		4
        /*0008*/ 	.word	0x00000000
	.align		4
        /*000c*/ 	.word	0xfffffffe
	.align		4
        /*0010*/ 	.word	0x00000000
	.align		4
        /*0014*/ 	.word	0xfffffffd
	.align		4
        /*0018*/ 	.word	0x00000000
	.align		4
        /*001c*/ 	.word	0xfffffffc


//--------------------- .nv.rel.action            --------------------------
	.section	.nv.rel.action,"",@"SHT_CUDA_RELOCINFO"
	.align	8
	.sectionentsize	8
        /*0000*/ 	.byte	0x73, 0x00, 0x00, 0x00, 0x00, 0x00, 0x00, 0x00, 0x00, 0x00, 0x00, 0x11, 0x25, 0x00, 0x05, 0x36


//--------------------- .nv.constant4             --------------------------
	.section	.nv.constant4,"a",@progbits
	.align	8
	.align		8
.nv.constant4:
        /*0000*/ 	.dword	_$_str


//--------------------- .nv.constant0.triton_poi_fused_add_mul_pow_tanh_6 --------------------------
	.section	.nv.constant0.triton_poi_fused_add_mul_pow_tanh_6,"a",@progbits
	.sectionflags	@""
	.align	4
.nv.constant0.triton_poi_fused_add_mul_pow_tanh_6:
	.zero		384


//--------------------- .text.triton_poi_fused_add_mul_pow_tanh_6 --------------------------
	.section	.text.triton_poi_fused_add_mul_pow_tanh_6,"ax",@progbits
	.sectioninfo	@"SHI_REGISTERS=15"
	.align	128
        .global         triton_poi_fused_add_mul_pow_tanh_6
        .type           triton_poi_fused_add_mul_pow_tanh_6,@function
        .size           triton_poi_fused_add_mul_pow_tanh_6,(.L_x_7 - triton_poi_fused_add_mul_pow_tanh_6)
        .other          triton_poi_fused_add_mul_pow_tanh_6,@"STO_CUDA_ENTRY STV_DEFAULT"
triton_poi_fused_add_mul_pow_tanh_6:
.text.triton_poi_fused_add_mul_pow_tanh_6:
[----:B------:R-:W-:Y:S02]  /*0000*/  MOV R1, c[0x0][0x28] ;  /* 0x00000a0000017a02 */ /* 0x000fe40000000f00 */
[----:B------:R-:W0:Y:S01]  /*0010*/  S2R R0, SR_TID.X ;  /* 0x0000000000007919 */ /* 0x000e220000002100 */
[----:B------:R-:W-:Y:S01]  /*0020*/  MOV R9, 0x2 ;  /* 0x0000000200097802 */ /* 0x000fe20000000f00 */
[----:B------:R-:W-:Y:S02]  /*0030*/  ULDC.64 UR4, c[0x0][0x118] ;  /* 0x0000460000047ab9 */ /* 0x000fe40000000a00 */
[----:B------:R-:W1:Y:S01]  /*0040*/  S2R R3, SR_CTAID.X ;  /* 0x0000000000037919 */ /* 0x000e620000002500 */
[----:B0-----:R-:W-:-:S04]  /*0050*/  SHF.L.U32 R0, R0, 0x1, RZ ;  /* 0x0000000100007819 */ /* 0x001fc800000006ff */
[----:B------:R-:W-:-:S04]  /*0060*/  LOP3.LUT R0, R0, 0x1fe, RZ, 0xc0, !PT ;  /* 0x000001fe00007812 */ /* 0x000fc800078ec0ff */
[----:B-1----:R-:W-:-:S05]  /*0070*/  LEA R0, R3, R0, 0x9 ;  /* 0x0000000003007211 */ /* 0x002fca00078e48ff */
[----:B------:R-:W-:-:S05]  /*0080*/  IMAD.WIDE R2, R0, R9, c[0x0][0x160] ;  /* 0x0000580000027625 */ /* 0x000fca00078e0209 */
[----:B------:R-:W2:Y:S01]  /*0090*/  LDG.E R6, [R2.64] ;  /* 0x0000000402067981 */ /* 0x000ea2000c1e1900 */
[----:B------:R-:W-:-:S05]  /*00a0*/  IMAD.WIDE R8, R0, R9, c[0x0][0x168] ;  /* 0x00005a0000087625 */ /* 0x000fca00078e0209 */
[----:B------:R0:W5:Y:S01]  /*00b0*/  LDG.E R4, [R8.64] ;  /* 0x0000000408047981 */ /* 0x000162000c1e1900 */
[----:B------:R-:W-:Y:S01]  /*00c0*/  BSSY B0, `(.L_x_0) ;  /* 0x0000020000007945 */ /* 0x000fe20003800000 */
[C---:B--2---:R-:W-:Y:S02]  /*00d0*/  SHF.L.U32 R5, R6.reuse, 0x10, RZ ;  /* 0x0000001006057819 */ /* 0x044fe400000006ff */
[----:B------:R-:W-:-:S03]  /*00e0*/  PRMT R6, R6, 0x7632, R6 ;  /* 0x0000763206067816 */ /* 0x000fc60000000006 */
[----:B------:R-:W-:Y:S01]  /*00f0*/  FMUL R0, R5, R5 ;  /* 0x0000000505007220 */ /* 0x000fe20000400000 */
[----:B------:R-:W-:-:S03]  /*0100*/  SHF.L.U32 R6, R6, 0x10, RZ ;  /* 0x0000001006067819 */ /* 0x000fc600000006ff */
[----:B------:R-:W-:Y:S02]  /*0110*/  FMUL R0, R5, R0 ;  /* 0x0000000005007220 */ /* 0x000fe40000400000 */
[----:B------:R-:W-:Y:S02]  /*0120*/  FMUL R7, R6, R6 ;  /* 0x0000000606077220 */ /* 0x000fe40000400000 */
[----:B------:R-:W-:Y:S02]  /*0130*/  FFMA R0, R0, 0.044714998453855514526, R5 ;  /* 0x3d37271300007823 */ /* 0x000fe40000000005 */
[----:B------:R-:W-:Y:S02]  /*0140*/  FMUL R7, R6, R7 ;  /* 0x0000000706077220 */ /* 0x000fe40000400000 */
[----:B------:R-:W-:Y:S02]  /*0150*/  FMUL R10, R0, 0.79788458347320556641 ;  /* 0x3f4c422a000a7820 */ /* 0x000fe40000400000 */
[----:B------:R-:W-:-:S02]  /*0160*/  FFMA R7, R7, 0.044714998453855514526, R6 ;  /* 0x3d37271307077823 */ /* 0x000fc40000000006 */
[----:B------:R-:W-:Y:S02]  /*0170*/  FADD.FTZ R0, |R10|, -RZ ;  /* 0x800000ff0a007221 */ /* 0x000fe40000010200 */
[----:B------:R-:W-:-:S03]  /*0180*/  FMUL R7, R7, 0.79788458347320556641 ;  /* 0x3f4c422a07077820 */ /* 0x000fc60000400000 */
[----:B------:R-:W-:-:S13]  /*0190*/  FSETP.GE.AND P0, PT, R0, 0.60000002384185791016, PT ;  /* 0x3f19999a0000780b */ /* 0x000fda0003f06000 */
[----:B------:R-:W-:Y:S05]  /*01a0*/  @!P0 BRA `(.L_x_1) ;  /* 0x000000a000008947 */ /* 0x000fea0003800000 */
[C---:B0-----:R-:W-:Y:S01]  /*01b0*/  FMUL R8, R0.reuse, 2.8853900432586669922 ;  /* 0x4038aa3b00087820 */ /* 0x041fe20000400000 */
[----:B------:R-:W-:Y:S02]  /*01c0*/  MOV R12, 0x3f800000 ;  /* 0x3f800000000c7802 */ /* 0x000fe40000000f00 */
[----:B------:R-:W-:-:S03]  /*01d0*/  FSETP.GE.AND P0, PT, R0, 9.010913848876953125, PT ;  /* 0x41102cb40000780b */ /* 0x000fc60003f06000 */
[----:B------:R-:W0:Y:S02]  /*01e0*/  MUFU.EX2 R8, R8 ;  /* 0x0000000800087308 */ /* 0x000e240000000800 */
[----:B0-----:R-:W-:-:S06]  /*01f0*/  FADD R9, R8, 1 ;  /* 0x3f80000008097421 */ /* 0x001fcc0000000000 */
[----:B------:R-:W0:Y:S02]  /*0200*/  MUFU.RCP R9, R9 ;  /* 0x0000000900097308 */ /* 0x000e240000001000 */
[----:B0-----:R-:W-:-:S05]  /*0210*/  FFMA.FTZ R11, R9, -2, R12 ;  /* 0xc0000000090b7823 */ /* 0x001fca000001000c */
[----:B------:R-:W-:-:S04]  /*0220*/  FSEL R11, R11, 1, !P0 ;  /* 0x3f8000000b0b7808 */ /* 0x000fc80004000000 */
[----:B------:R-:W-:Y:S01]  /*0230*/  LOP3.LUT R10, R11, 0x80000000, R10, 0xf8, !PT ;  /* 0x800000000b0a7812 */ /* 0x000fe200078ef80a */
[----:B------:R-:W-:Y:S05]  /*0240*/  BRA `(.L_x_2) ;  /* 0x0000007000007947 */ /* 0x000fea0003800000 */
.L_x_1:
[----:B0-----:R-:W-:Y:S01]  /*0250*/  MOV R0, 0x3c80f082 ;  /* 0x3c80f08200007802 */ /* 0x001fe20000000f00 */
[----:B------:R-:W-:-:S04]  /*0260*/  FMUL R9, R10, R10 ;  /* 0x0000000a0a097220 */ /* 0x000fc80000400000 */
[----:B------:R-:W-:-:S04]  /*0270*/  FFMA.FTZ R0, R9, R0, -0.052303962409496307373 ;  /* 0xbd563cae09007423 */ /* 0x000fc80000010000 */
[----:B------:R-:W-:-:S04]  /*0280*/  FFMA.FTZ R0, R9, R0, 0.1331529766321182251 ;  /* 0x3e08594109007423 */ /* 0x000fc80000010000 */
[----:B------:R-:W-:-:S04]  /*0290*/  FFMA.FTZ R0, R9, R0, -0.33332768082618713379 ;  /* 0xbeaaa9ed09007423 */ /* 0x000fc80000010000 */
[----:B------:R-:W-:-:S04]  /*02a0*/  FFMA.FTZ R9, R9, R0, RZ ;  /* 0x0000000009097223 */ /* 0x000fc800000100ff */
[----:B------:R-:W-:Y:S02]  /*02b0*/  FFMA.FTZ R10, R10, R9, R10 ;  /* 0x000000090a0a7223 */ /* 0x000fe4000001000a */
.L_x_2:
[----:B------:R-:W-:Y:S05]  /*02c0*/  BSYNC B0 ;  /* 0x0000000000007941 */ /* 0x000fea0003800000 */
.L_x_0:
[----:B------:R-:W-:Y:S01]  /*02d0*/  FADD.FTZ R11, |R7|, -RZ ;  /* 0x800000ff070b7221 */ /* 0x000fe20000010200 */
[----:B------:R-:W-:Y:S04]  /*02e0*/  BSSY B0, `(.L_x_3) ;  /* 0x0000014000007945 */ /* 0x000fe80003800000 */
[----:B------:R-:W-:-:S13]  /*02f0*/  FSETP.GE.AND P0, PT, R11, 0.60000002384185791016, PT ;  /* 0x3f19999a0b00780b */ /* 0x000fda0003f06000 */
[----:B------:R-:W-:Y:S05]  /*0300*/  @!P0 BRA `(.L_x_4) ;  /* 0x000000a000008947 */ /* 0x000fea0003800000 */
[C---:B------:R-:W-:Y:S01]  /*0310*/  FMUL R0, R11.reuse, 2.8853900432586669922 ;  /* 0x4038aa3b0b007820 */ /* 0x040fe20000400000 */
        /* <DEDUP_REMOVED lines=9> */
.L_x_4:
[----:B------:R-:W-:Y:S01]  /*03b0*/  MOV R0, 0x3c80f082 ;  /* 0x3c80f08200007802 */ /* 0x000fe20000000f00 */
[----:B------:R-:W-:-:S04]  /*03c0*/  FMUL R9, R7, R7 ;  /* 0x0000000707097220 */ /* 0x000fc80000400000 */
[----:B------:R-:W-:-:S04]  /*03d0*/  FFMA.FTZ R0, R9, R0, -0.052303962409496307373 ;  /* 0xbd563cae09007423 */ /* 0x000fc80000010000 */
[----:B------:R-:W-:-:S04]  /*03e0*/  FFMA.FTZ R0, R9, R0, 0.1331529766321182251 ;  /* 0x3e08594109007423 */ /* 0x000fc80000010000 */
[----:B------:R-:W-:-:S04]  /*03f0*/  FFMA.FTZ R0, R9, R0, -0.33332768082618713379 ;  /* 0xbeaaa9ed09007423 */ /* 0x000fc80000010000 */
[----:B------:R-:W-:-:S04]  /*0400*/  FFMA.FTZ R0, R9, R0, RZ ;  /* 0x0000000009007223 */ /* 0x000fc800000100ff */
[----:B------:R-:W-:Y:S02]  /*0410*/  FFMA.FTZ R7, R7, R0, R7 ;  /* 0x0000000007077223 */ /* 0x000fe40000010007 */
.L_x_5:
[----:B------:R-:W-:Y:S05]  /*0420*/  BSYNC B0 ;  /* 0x0000000000007941 */ /* 0x000fea0003800000 */
.L_x_3:
[----:B-----5:R-:W-:Y:S01]  /*0430*/  PRMT R0, R4, 0x7632, R0 ;  /* 0x0000763204007816 */ /* 0x020fe20000000000 */
[----:B------:R-:W-:Y:S01]  /*0440*/  FMUL R5, R5, 0.5 ;  /* 0x3f00000005057820 */ /* 0x000fe20000400000 */
[----:B------:R-:W-:Y:S01]  /*0450*/  FADD R10, R10, 1 ;  /* 0x3f8000000a0a7421 */ /* 0x000fe20000000000 */
[----:B------:R-:W-:Y:S01]  /*0460*/  FMUL R6, R6, 0.5 ;  /* 0x3f00000006067820 */ /* 0x000fe20000400000 */
[----:B------:R-:W-:Y:S01]  /*0470*/  FADD R7, R7, 1 ;  /* 0x3f80000007077421 */ /* 0x000fe20000000000 */
[----:B------:R-:W-:Y:S01]  /*0480*/  SHF.L.U32 R4, R4, 0x10, RZ ;  /* 0x0000001004047819 */ /* 0x000fe200000006ff */
[----:B------:R-:W-:Y:S01]  /*0490*/  FMUL R5, R5, R10 ;  /* 0x0000000a05057220 */ /* 0x000fe20000400000 */
[----:B------:R-:W-:Y:S01]  /*04a0*/  SHF.L.U32 R0, R0, 0x10, RZ ;  /* 0x0000001000007819 */ /* 0x000fe200000006ff */
[----:B------:R-:W-:Y:S02]  /*04b0*/  FMUL R7, R6, R7 ;  /* 0x0000000706077220 */ /* 0x000fe40000400000 */
[----:B------:R-:W-:-:S02]  /*04c0*/  FMUL R4, R4, R5 ;  /* 0x0000000504047220 */ /* 0x000fc40000400000 */
[----:B------:R-:W-:-:S05]  /*04d0*/  FMUL R7, R0, R7 ;  /* 0x0000000700077220 */ /* 0x000fca0000400000 */
[----:B------:R-:W-:-:S05]  /*04e0*/  F2FP.BF16.PACK_AB R7, R7, R4 ;  /* 0x000000040707723e */ /* 0x000fca00000010ff */
[----:B------:R-:W-:Y:S01]  /*04f0*/  STG.E [R2.64], R7 ;  /* 0x0000000702007986 */ /* 0x000fe2000c101904 */
[----:B------:R-:W-:Y:S05]  /*0500*/  EXIT ;  /* 0x000000000000794d */ /* 0x000fea0003800000 */
.L_x_6:
[----:B------:R-:W-:-:S00]  /*0510*/  BRA `(.L_x_6) ;  /* 0xfffffff000007947 */ /* 0x000fc0000383ffff */
[----:B------:R-:W-:-:S00]  /*0520*/  NOP ;  /* 0x0000000000007918 */ /* 0x000fc00000000000 */
        /* <DEDUP_REMOVED lines=13> */
.L_x_7:


//--------------------- .nv.global.init           --------------------------
	.section	.nv.global.init,"aw",@progbits
.nv.global.init:
	.type		_$_str,@object
	.size		_$_str,(.L_0 - _$_str)
_$_str:
        /*0000*/ 	.byte	0x5f, 0x5f, 0x43, 0x55, 0x44, 0x41, 0x5f, 0x46, 0x54, 0x5a, 0x00
.L_0:
